	.headerflags	@"EF_CUDA_TEXMODE_UNIFIED EF_CUDA_64BIT_ADDRESS EF_CUDA_ACCELERATORS EF_CUDA_SM90 EF_CUDA_VIRTUAL_SM(EF_CUDA_SM90)"
	.elftype	@"ET_EXEC"


//--------------------- .nv.info                  --------------------------
	.section	.nv.info,"",@"SHT_CUDA_INFO"
	.align	4


	//----- nvinfo : EIATTR_REGCOUNT
	.align		4
        /*0000*/ 	.byte	0x04, 0x2f
        /*0002*/ 	.short	(.L_1 - .L_0)
	.align		4
.L_0:
        /*0004*/ 	.word	index@(triton_poi_fused__to_copy_9)
        /*0008*/ 	.word	0x00000009


	//----- nvinfo : EIATTR_MIN_STACK_SIZE
	.align		4
.L_1:
        /*000c*/ 	.byte	0x04, 0x12
        /*000e*/ 	.short	(.L_3 - .L_2)
	.align		4
.L_2:
        /*0010*/ 	.word	index@(triton_poi_fused__to_copy_9)
        /*0014*/ 	.word	0x00000000


	//----- nvinfo : EIATTR_FRAME_SIZE
	.align		4
.L_3:
        /*0018*/ 	.byte	0x04, 0x11
        /*001a*/ 	.short	(.L_5 - .L_4)
	.align		4
.L_4:
        /*001c*/ 	.word	index@(triton_poi_fused__to_copy_9)
        /*0020*/ 	.word	0x00000000


	//----- nvinfo : EIATTR_MIN_STACK_SIZE
	.align		4
.L_5:
        /*0024*/ 	.byte	0x04, 0x12
        /*0026*/ 	.short	(.L_7 - .L_6)
	.align		4
.L_6:
        /*0028*/ 	.word	index@(triton_poi_fused__to_copy_9)
        /*002c*/ 	.word	0x00000000
.L_7:


//--------------------- .nv.info.triton_poi_fused__to_copy_9 --------------------------
	.section	.nv.info.triton_poi_fused__to_copy_9,"",@"SHT_CUDA_INFO"
	.sectionflags	@""
	.align	4


	//----- nvinfo : EIATTR_CUDA_API_VERSION
	.align		4
        /*0000*/ 	.byte	0x04, 0x37
        /*0002*/ 	.short	(.L_9 - .L_8)
.L_8:
        /*0004*/ 	.word	0x0000007c


	//----- nvinfo : EIATTR_KPARAM_INFO
	.align		4
.L_9:
        /*0008*/ 	.byte	0x04, 0x17
        /*000a*/ 	.short	(.L_11 - .L_10)
.L_10:
        /*000c*/ 	.word	0x00000000
        /*0010*/ 	.short	0x0001
        /*0012*/ 	.short	0x0008
        /*0014*/ 	.byte	0x00, 0xf0, 0x11, 0x00


	//----- nvinfo : EIATTR_KPARAM_INFO
	.align		4
.L_11:
        /*0018*/ 	.byte	0x04, 0x17
        /*001a*/ 	.short	(.L_13 - .L_12)
.L_12:
        /*001c*/ 	.word	0x00000000
        /*0020*/ 	.short	0x0000
        /*0022*/ 	.short	0x0000
        /*0024*/ 	.byte	0x00, 0xf4, 0x21, 0x00


	//----- nvinfo : EIATTR_SPARSE_MMA_MASK
	.align		4
.L_13:
        /*0028*/ 	.byte	0x03, 0x50
        /*002a*/ 	.short	0x0000


	//----- nvinfo : EIATTR_MAXREG_COUNT
	.align		4
        /*002c*/ 	.byte	0x03, 0x1b
        /*002e*/ 	.short	0x00ff


	//----- nvinfo : EIATTR_EXIT_INSTR_OFFSETS
	.align		4
        /*0030*/ 	.byte	0x04, 0x1c
        /*0032*/ 	.short	(.L_15 - .L_14)


	//   ....[0]....
.L_14:
        /*0034*/ 	.word	0x000000e0


	//   ....[1]....
        /*0038*/ 	.word	0x00000110


	//----- nvinfo : EIATTR_REQNTID
	.align		4
.L_15:
        /*003c*/ 	.byte	0x04, 0x10
        /*003e*/ 	.short	(.L_17 - .L_16)
.L_16:
        /*0040*/ 	.word	0x00000020
        /*0044*/ 	.word	0x00000001
        /*0048*/ 	.word	0x00000001


	//----- nvinfo : EIATTR_CBANK_PARAM_SIZE
	.align		4
.L_17:
        /*004c*/ 	.byte	0x03, 0x19
        /*004e*/ 	.short	0x000c


	//----- nvinfo : EIATTR_PARAM_CBANK
	.align		4
        /*0050*/ 	.byte	0x04, 0x0a
        /*0052*/ 	.short	(.L_19 - .L_18)
	.align		4
.L_18:
        /*0054*/ 	.word	index@(.nv.constant0.triton_poi_fused__to_copy_9)
        /*0058*/ 	.short	0x0210
        /*005a*/ 	.short	0x000c


	//----- nvinfo : EIATTR_SW_WAR
	.align		4
.L_19:
        /*005c*/ 	.byte	0x04, 0x36
        /*005e*/ 	.short	(.L_21 - .L_20)
.L_20:
        /*0060*/ 	.word	0x00000008
.L_21:


//--------------------- .nv.callgraph             --------------------------
	.section	.nv.callgraph,"",@"SHT_CUDA_CALLGRAPH"
	.align	4
	.sectionentsize	8
	.align		4
        /*0000*/ 	.word	0x00000000
	.align		4
        /*0004*/ 	.word	0xffffffff
	.align		4
        /*0008*/ 	.word	0x00000000
	.align		4
        /*000c*/ 	.word	0xfffffffe
	.align		4
        /*0010*/ 	.word	0x00000000
	.align		4
        /*0014*/ 	.word	0xfffffffd
	.align		4
        /*0018*/ 	.word	0x00000000
	.align		4
        /*001c*/ 	.word	0xfffffffc


//--------------------- .text.triton_poi_fused__to_copy_9 --------------------------
	.section	.text.triton_poi_fused__to_copy_9,"ax",@progbits
	.align	128
        .global         triton_poi_fused__to_copy_9
        .type           triton_poi_fused__to_copy_9,@function
        .size           triton_poi_fused__to_copy_9,(.L_x_1 - triton_poi_fused__to_copy_9)
        .other          triton_poi_fused__to_copy_9,@"STO_CUDA_ENTRY STV_DEFAULT"
triton_poi_fused__to_copy_9:
.text.triton_poi_fused__to_copy_9:
[----:B------:R-:W0:Y:S02]  /*0000*/  LDC R1, c[0x0][0x28] ;  /* 0x00000a00ff017b82 */ /* 0x000e240000000800 */
[----:B------:R-:W1:Y:S01]  /*0010*/  S2R R6, SR_TID.X ;  /* 0x0000000000067919 */ /* 0x000e620000002100 */
[----:B------:R-:W2:Y:S01]  /*0020*/  LDC.64 R2, c[0x0][0x210] ;  /* 0x00008400ff027b82 */ /* 0x000ea20000000a00 */
[----:B------:R-:W3:Y:S01]  /*0030*/  S2R R5, SR_CTAID.X ;  /* 0x0000000000057919 */ /* 0x000ee20000002500 */
[C---:B-1----:R-:W-:Y:S02]  /*0040*/  LOP3.LUT R0, R6.reuse, 0xf, RZ, 0xc0, !PT ;  /* 0x0000000f06007812 */ /* 0x042fe400078ec0ff */
[----:B------:R-:W-:-:S03]  /*0050*/  LOP3.LUT P0, RZ, R6, 0x10, RZ, 0xc0, !PT ;  /* 0x0000001006ff7812 */ /* 0x000fc6000780c0ff */
[----:B---3--:R-:W-:-:S04]  /*0060*/  IMAD R5, R5, 0x10, R0 ;  /* 0x0000001005057824 */ /* 0x008fc800078e0200 */
[C---:B--2---:R-:W-:Y:S01]  /*0070*/  IMAD.WIDE R2, R5.reuse, 0x8, R2 ;  /* 0x0000000805027825 */ /* 0x044fe200078e0202 */
[----:B------:R-:W-:Y:S02]  /*0080*/  I2FP.F32.S32 R0, R5 ;  /* 0x0000000500007245 */ /* 0x000fe40000201400 */
[----:B------:R-:W-:-:S03]  /*0090*/  ISETP.LT.AND P0, PT, R5, 0x10, !P0 ;  /* 0x000000100500780c */ /* 0x000fc60004701270 */
[----:B------:R-:W-:-:S05]  /*00a0*/  FMUL R0, R0, 0.46666666865348815918 ;  /* 0x3eeeeeef00007820 */ /* 0x000fca0000400000 */
[----:B------:R-:W-:-:S04]  /*00b0*/  FMNMX R0, RZ, R0, !PT ;  /* 0x00000000ff007209 */ /* 0x000fc80007800000 */
[----:B------:R-:W1:Y:S02]  /*00c0*/  F2I.TRUNC.NTZ R4, R0 ;  /* 0x0000000000047305 */ /* 0x000e64000020f100 */
[----:B-1----:R-:W-:Y:S01]  /*00d0*/  SHF.R.S32.HI R5, RZ, 0x1f, R4 ;  /* 0x0000001fff057819 */ /* 0x002fe20000011404 */
[----:B------:R-:W-:Y:S06]  /*00e0*/  @!P0 EXIT ;  /* 0x000000000000894d */ /* 0x000fec0003800000 */
[----:B------:R-:W-:Y:S02]  /*00f0*/  ULDC.64 UR4, c[0x0][0x208] ;  /* 0x0000820000047ab9 */ /* 0x000fe40000000a00 */
[----:B------:R-:W-:Y:S01]  /*0100*/  STG.E.64 desc[UR4][R2.64], R4 ;  /* 0x0000000402007986 */ /* 0x000fe2000c101b04 */
[----:B------:R-:W-:Y:S05]  /*0110*/  EXIT ;  /* 0x000000000000794d */ /* 0x000fea0003800000 */
.L_x_0:
[----:B------:R-:W-:-:S00]  /*0120*/  BRA `(.L_x_0) ;  /* 0xfffffffc00fc7947 */ /* 0x000fc0000383ffff */
[----:B------:R-:W-:-:S00]  /*0130*/  NOP ;  /* 0x0000000000007918 */ /* 0x000fc00000000000 */
        /* <DEDUP_REMOVED lines=12> */
.L_x_1:


//--------------------- .nv.constant0.triton_poi_fused__to_copy_9 --------------------------
	.section	.nv.constant0.triton_poi_fused__to_copy_9,"a",@progbits
	.sectionflags	@""
	.align	4
.nv.constant0.triton_poi_fused__to_copy_9:
	.zero		540
